	.headerflags	@"EF_CUDA_TEXMODE_UNIFIED EF_CUDA_64BIT_ADDRESS EF_CUDA_ACCELERATORS EF_CUDA_SM90 EF_CUDA_VIRTUAL_SM(EF_CUDA_SM90)"
	.elftype	@"ET_EXEC"


//--------------------- .nv.info                  --------------------------
	.section	.nv.info,"",@"SHT_CUDA_INFO"
	.align	4


	//----- nvinfo : EIATTR_REGCOUNT
	.align		4
        /*0000*/ 	.byte	0x04, 0x2f
        /*0002*/ 	.short	(.L_1 - .L_0)
	.align		4
.L_0:
        /*0004*/ 	.word	index@(triton_poi_fused_convolution_relu_threshold_backward_63)
        /*0008*/ 	.word	0x0000000c


	//----- nvinfo : EIATTR_MIN_STACK_SIZE
	.align		4
.L_1:
        /*000c*/ 	.byte	0x04, 0x12
        /*000e*/ 	.short	(.L_3 - .L_2)
	.align		4
.L_2:
        /*0010*/ 	.word	index@(triton_poi_fused_convolution_relu_threshold_backward_63)
        /*0014*/ 	.word	0x00000000


	//----- nvinfo : EIATTR_FRAME_SIZE
	.align		4
.L_3:
        /*0018*/ 	.byte	0x04, 0x11
        /*001a*/ 	.short	(.L_5 - .L_4)
	.align		4
.L_4:
        /*001c*/ 	.word	index@(triton_poi_fused_convolution_relu_threshold_backward_63)
        /*0020*/ 	.word	0x00000000


	//----- nvinfo : EIATTR_MIN_STACK_SIZE
	.align		4
.L_5:
        /*0024*/ 	.byte	0x04, 0x12
        /*0026*/ 	.short	(.L_7 - .L_6)
	.align		4
.L_6:
        /*0028*/ 	.word	index@(triton_poi_fused_convolution_relu_threshold_backward_63)
        /*002c*/ 	.word	0x00000000
.L_7:


//--------------------- .nv.info.triton_poi_fused_convolution_relu_threshold_backward_63 --------------------------
	.section	.nv.info.triton_poi_fused_convolution_relu_threshold_backward_63,"",@"SHT_CUDA_INFO"
	.sectionflags	@""
	.align	4


	//----- nvinfo : EIATTR_CUDA_API_VERSION
	.align		4
        /*0000*/ 	.byte	0x04, 0x37
        /*0002*/ 	.short	(.L_9 - .L_8)
.L_8:
        /*0004*/ 	.word	0x0000007c


	//----- nvinfo : EIATTR_KPARAM_INFO
	.align		4
.L_9:
        /*0008*/ 	.byte	0x04, 0x17
        /*000a*/ 	.short	(.L_11 - .L_10)
.L_10:
        /*000c*/ 	.word	0x00000000
        /*0010*/ 	.short	0x0003
        /*0012*/ 	.short	0x0018
        /*0014*/ 	.byte	0x00, 0xf0, 0x11, 0x00


	//----- nvinfo : EIATTR_KPARAM_INFO
	.align		4
.L_11:
        /*0018*/ 	.byte	0x04, 0x17
        /*001a*/ 	.short	(.L_13 - .L_12)
.L_12:
        /*001c*/ 	.word	0x00000000
        /*0020*/ 	.short	0x0002
        /*0022*/ 	.short	0x0010
        /*0024*/ 	.byte	0x00, 0xf4, 0x21, 0x00


	//----- nvinfo : EIATTR_KPARAM_INFO
	.align		4
.L_13:
        /*0028*/ 	.byte	0x04, 0x17
        /*002a*/ 	.short	(.L_15 - .L_14)
.L_14:
        /*002c*/ 	.word	0x00000000
        /*0030*/ 	.short	0x0001
        /*0032*/ 	.short	0x0008
        /*0034*/ 	.byte	0x00, 0xf4, 0x21, 0x00


	//----- nvinfo : EIATTR_KPARAM_INFO
	.align		4
.L_15:
        /*0038*/ 	.byte	0x04, 0x17
        /*003a*/ 	.short	(.L_17 - .L_16)
.L_16:
        /*003c*/ 	.word	0x00000000
        /*0040*/ 	.short	0x0000
        /*0042*/ 	.short	0x0000
        /*0044*/ 	.byte	0x00, 0xf4, 0x21, 0x00


	//----- nvinfo : EIATTR_SPARSE_MMA_MASK
	.align		4
.L_17:
        /*0048*/ 	.byte	0x03, 0x50
        /*004a*/ 	.short	0x0000


	//----- nvinfo : EIATTR_MAXREG_COUNT
	.align		4
        /*004c*/ 	.byte	0x03, 0x1b
        /*004e*/ 	.short	0x00ff


	//----- nvinfo : EIATTR_EXIT_INSTR_OFFSETS
	.align		4
        /*0050*/ 	.byte	0x04, 0x1c
        /*0052*/ 	.short	(.L_19 - .L_18)


	//   ....[0]....
.L_18:
        /*0054*/ 	.word	0x00000200


	//----- nvinfo : EIATTR_REQNTID
	.align		4
.L_19:
        /*0058*/ 	.byte	0x04, 0x10
        /*005a*/ 	.short	(.L_21 - .L_20)
.L_20:
        /*005c*/ 	.word	0x00000080
        /*0060*/ 	.word	0x00000001
        /*0064*/ 	.word	0x00000001


	//----- nvinfo : EIATTR_CBANK_PARAM_SIZE
	.align		4
.L_21:
        /*0068*/ 	.byte	0x03, 0x19
        /*006a*/ 	.short	0x001c


	//----- nvinfo : EIATTR_PARAM_CBANK
	.align		4
        /*006c*/ 	.byte	0x04, 0x0a
        /*006e*/ 	.short	(.L_23 - .L_22)
	.align		4
.L_22:
        /*0070*/ 	.word	index@(.nv.constant0.triton_poi_fused_convolution_relu_threshold_backward_63)
        /*0074*/ 	.short	0x0210
        /*0076*/ 	.short	0x001c


	//----- nvinfo : EIATTR_SW_WAR
	.align		4
.L_23:
        /*0078*/ 	.byte	0x04, 0x36
        /*007a*/ 	.short	(.L_25 - .L_24)
.L_24:
        /*007c*/ 	.word	0x00000008
.L_25:


//--------------------- .nv.callgraph             --------------------------
	.section	.nv.callgraph,"",@"SHT_CUDA_CALLGRAPH"
	.align	4
	.sectionentsize	8
	.align		4
        /*0000*/ 	.word	0x00000000
	.align		4
        /*0004*/ 	.word	0xffffffff
	.align		4
        /*0008*/ 	.word	0x00000000
	.align		4
        /*000c*/ 	.word	0xfffffffe
	.align		4
        /*0010*/ 	.word	0x00000000
	.align		4
        /*0014*/ 	.word	0xfffffffd
	.align		4
        /*0018*/ 	.word	0x00000000
	.align		4
        /*001c*/ 	.word	0xfffffffc


//--------------------- .text.triton_poi_fused_convolution_relu_threshold_backward_63 --------------------------
	.section	.text.triton_poi_fused_convolution_relu_threshold_backward_63,"ax",@progbits
	.align	128
        .global         triton_poi_fused_convolution_relu_threshold_backward_63
        .type           triton_poi_fused_convolution_relu_threshold_backward_63,@function
        .size           triton_poi_fused_convolution_relu_threshold_backward_63,(.L_x_1 - triton_poi_fused_convolution_relu_threshold_backward_63)
        .other          triton_poi_fused_convolution_relu_threshold_backward_63,@"STO_CUDA_ENTRY STV_DEFAULT"
triton_poi_fused_convolution_relu_threshold_backward_63:
.text.triton_poi_fused_convolution_relu_threshold_backward_63:
[----:B------:R-:W-:Y:S01]  /*0000*/  LDC R1, c[0x0][0x28] ;  /* 0x00000a00ff017b82 */ /* 0x000fe20000000800 */
[----:B------:R-:W1:Y:S07]  /*0010*/  S2R R0, SR_TID.X ;  /* 0x0000000000007919 */ /* 0x000e6e0000002100 */
[----:B------:R-:W2:Y:S01]  /*0020*/  LDC.64 R2, c[0x0][0x210] ;  /* 0x00008400ff027b82 */ /* 0x000ea20000000a00 */
[----:B------:R-:W-:Y:S01]  /*0030*/  ULDC.64 UR4, c[0x0][0x208] ;  /* 0x0000820000047ab9 */ /* 0x000fe20000000a00 */
[----:B------:R-:W-:Y:S01]  /*0040*/  ULDC.64 UR6, c[0x0][0x220] ;  /* 0x0000880000067ab9 */ /* 0x000fe20000000a00 */
[----:B------:R-:W3:Y:S05]  /*0050*/  S2R R7, SR_CTAID.X ;  /* 0x0000000000077919 */ /* 0x000eea0000002500 */
[----:B------:R-:W4:Y:S01]  /*0060*/  LDC.64 R4, c[0x0][0x218] ;  /* 0x00008600ff047b82 */ /* 0x000f220000000a00 */
[----:B-1----:R-:W-:-:S05]  /*0070*/  IMAD.SHL.U32 R0, R0, 0x2, RZ ;  /* 0x0000000200007824 */ /* 0x002fca00078e00ff */
[----:B------:R-:W-:-:S05]  /*0080*/  LOP3.LUT R0, R0, 0xfe, RZ, 0xc0, !PT ;  /* 0x000000fe00007812 */ /* 0x000fca00078ec0ff */
[----:B---3--:R-:W-:-:S04]  /*0090*/  IMAD R7, R7, 0x100, R0 ;  /* 0x0000010007077824 */ /* 0x008fc800078e0200 */
[----:B------:R-:W-:-:S04]  /*00a0*/  IMAD.HI R0, R7, 0x66666667, RZ ;  /* 0x6666666707007827 */ /* 0x000fc800078e02ff */
[----:B--2---:R-:W-:Y:S01]  /*00b0*/  IMAD.WIDE R2, R7, 0x4, R2 ;  /* 0x0000000407027825 */ /* 0x004fe200078e0202 */
[----:B------:R-:W-:-:S04]  /*00c0*/  SHF.R.U32.HI R9, RZ, 0x1f, R0 ;  /* 0x0000001fff097819 */ /* 0x000fc80000011600 */
[----:B------:R-:W-:Y:S01]  /*00d0*/  LEA.HI.SX32 R0, R0, R9, 0x19 ;  /* 0x0000000900007211 */ /* 0x000fe200078fcaff */
[----:B------:R-:W2:Y:S04]  /*00e0*/  LDG.E.64 R2, desc[UR4][R2.64] ;  /* 0x0000000402027981 */ /* 0x000ea8000c1e1b00 */
[----:B------:R-:W-:-:S04]  /*00f0*/  IMAD R9, R0, -0x140, R7 ;  /* 0xfffffec000097824 */ /* 0x000fc800078e0207 */
[----:B----4-:R-:W-:-:S06]  /*0100*/  IMAD.WIDE R4, R9, 0x4, R4 ;  /* 0x0000000409047825 */ /* 0x010fcc00078e0204 */
[----:B------:R-:W2:Y:S02]  /*0110*/  LDG.E.EL.64 R4, desc[UR4][R4.64] ;  /* 0x0000000404047981 */ /* 0x000ea4000c2e1b00 */
[C---:B--2---:R-:W-:Y:S01]  /*0120*/  FADD R0, R2.reuse, R4 ;  /* 0x0000000402007221 */ /* 0x044fe20000000000 */
[C---:B------:R-:W-:Y:S01]  /*0130*/  FADD R6, R3.reuse, R5 ;  /* 0x0000000503067221 */ /* 0x040fe20000000000 */
[----:B------:R-:W-:Y:S02]  /*0140*/  FSETP.GEU.AND P1, PT, R2, -R4, PT ;  /* 0x800000040200720b */ /* 0x000fe40003f2e000 */
[----:B------:R-:W-:Y:S02]  /*0150*/  FSETP.GEU.AND P0, PT, R3, -R5, PT ;  /* 0x800000050300720b */ /* 0x000fe40003f0e000 */
[----:B------:R-:W-:Y:S02]  /*0160*/  FSEL R0, R0, RZ, P1 ;  /* 0x000000ff00007208 */ /* 0x000fe40000800000 */
[----:B------:R-:W-:-:S02]  /*0170*/  FSEL R6, R6, RZ, P0 ;  /* 0x000000ff06067208 */ /* 0x000fc40000000000 */
[----:B------:R-:W-:Y:S02]  /*0180*/  FSETP.GTU.AND P1, PT, R0, RZ, PT ;  /* 0x000000ff0000720b */ /* 0x000fe40003f2c000 */
[----:B------:R-:W-:Y:S02]  /*0190*/  FSETP.GTU.AND P0, PT, R6, RZ, PT ;  /* 0x000000ff0600720b */ /* 0x000fe40003f0c000 */
[----:B------:R-:W-:Y:S02]  /*01a0*/  SEL R0, RZ, 0x1, P1 ;  /* 0x00000001ff007807 */ /* 0x000fe40000800000 */
[----:B------:R-:W-:Y:S02]  /*01b0*/  SEL R5, RZ, 0x100, P0 ;  /* 0x00000100ff057807 */ /* 0x000fe40000000000 */
[----:B------:R-:W-:-:S03]  /*01c0*/  IADD3 R2, P2, R7, UR6, RZ ;  /* 0x0000000607027c10 */ /* 0x000fc6000ff5e0ff */
[----:B------:R-:W-:Y:S01]  /*01d0*/  IMAD.IADD R5, R0, 0x1, R5 ;  /* 0x0000000100057824 */ /* 0x000fe200078e0205 */
[----:B------:R-:W-:-:S05]  /*01e0*/  LEA.HI.X.SX32 R3, R7, UR7, 0x1, P2 ;  /* 0x0000000707037c11 */ /* 0x000fca00090f0eff */
[----:B------:R-:W-:Y:S01]  /*01f0*/  STG.E.U16 desc[UR4][R2.64], R5 ;  /* 0x0000000502007986 */ /* 0x000fe2000c101504 */
[----:B------:R-:W-:Y:S05]  /*0200*/  EXIT ;  /* 0x000000000000794d */ /* 0x000fea0003800000 */
.L_x_0:
[----:B------:R-:W-:-:S00]  /*0210*/  BRA `(.L_x_0) ;  /* 0xfffffffc00fc7947 */ /* 0x000fc0000383ffff */
[----:B------:R-:W-:-:S00]  /*0220*/  NOP ;  /* 0x0000000000007918 */ /* 0x000fc00000000000 */
        /* <DEDUP_REMOVED lines=13> */
.L_x_1:


//--------------------- .nv.constant0.triton_poi_fused_convolution_relu_threshold_backward_63 --------------------------
	.section	.nv.constant0.triton_poi_fused_convolution_relu_threshold_backward_63,"a",@progbits
	.sectionflags	@""
	.align	4
.nv.constant0.triton_poi_fused_convolution_relu_threshold_backward_63:
	.zero		556
